//
// Generated by NVIDIA NVVM Compiler
//
// Compiler Build ID: CL-36424714
// Cuda compilation tools, release 13.0, V13.0.88
// Based on NVVM 20.0.0
//

.version 9.0
.target sm_100
.address_size 64


.entry _Z10matrix_mulPfPKfS1_i(
	.param .u64 .ptr .align 1 _Z10matrix_mulPfPKfS1_i_param_0,
	.param .u64 .ptr .align 1 _Z10matrix_mulPfPKfS1_i_param_1,
	.param .u64 .ptr .align 1 _Z10matrix_mulPfPKfS1_i_param_2,
	.param .u32 _Z10matrix_mulPfPKfS1_i_param_3
)
{
	.reg .pred 	%p<10>;
	.reg .b32 	%r<64>;
	.reg .b32 	%f<68>;
	.reg .b64 	%rd<65>;

	ld.param.u64 	%rd9, [_Z10matrix_mulPfPKfS1_i_param_0];
	ld.param.u64 	%rd10, [_Z10matrix_mulPfPKfS1_i_param_1];
	ld.param.u64 	%rd11, [_Z10matrix_mulPfPKfS1_i_param_2];
	ld.param.u32 	%r37, [_Z10matrix_mulPfPKfS1_i_param_3];
	cvta.to.global.u64 	%rd1, %rd11;
	cvta.to.global.u64 	%rd2, %rd10;
	mov.u32 	%r1, %tid.x;
	mov.u32 	%r2, %tid.y;
	setp.lt.s32 	%p1, %r37, 1;
	mov.f32 	%f67, 0f00000000;
	@%p1 bra 	$L__BB0_12;
	mul.lo.s32 	%r3, %r37, %r1;
	and.b32  	%r4, %r37, 7;
	setp.lt.u32 	%p2, %r37, 8;
	mov.f32 	%f67, 0f00000000;
	mov.b32 	%r62, 0;
	@%p2 bra 	$L__BB0_4;
	and.b32  	%r62, %r37, 2147483640;
	neg.s32 	%r60, %r62;
	add.s32 	%r59, %r2, %r37;
	shl.b32 	%r8, %r37, 3;
	shl.b32 	%r39, %r37, 1;
	add.s32 	%r58, %r2, %r39;
	mad.lo.s32 	%r57, %r37, 3, %r2;
	shl.b32 	%r40, %r37, 2;
	add.s32 	%r56, %r2, %r40;
	mad.lo.s32 	%r55, %r37, 5, %r2;
	mad.lo.s32 	%r54, %r37, 6, %r2;
	mad.lo.s32 	%r53, %r37, 7, %r2;
	mul.wide.u32 	%rd12, %r2, 4;
	add.s64 	%rd64, %rd1, %rd12;
	mul.wide.u32 	%rd13, %r3, 4;
	add.s64 	%rd14, %rd13, %rd2;
	add.s64 	%rd63, %rd14, 16;
	mov.f32 	%f67, 0f00000000;
	mul.wide.u32 	%rd29, %r8, 4;
$L__BB0_3:
	.pragma "nounroll";
	ld.global.f32 	%f17, [%rd63+-16];
	ld.global.f32 	%f18, [%rd64];
	fma.rn.f32 	%f19, %f17, %f18, %f67;
	ld.global.f32 	%f20, [%rd63+-12];
	mul.wide.u32 	%rd15, %r59, 4;
	add.s64 	%rd16, %rd1, %rd15;
	ld.global.f32 	%f21, [%rd16];
	fma.rn.f32 	%f22, %f20, %f21, %f19;
	ld.global.f32 	%f23, [%rd63+-8];
	mul.wide.u32 	%rd17, %r58, 4;
	add.s64 	%rd18, %rd1, %rd17;
	ld.global.f32 	%f24, [%rd18];
	fma.rn.f32 	%f25, %f23, %f24, %f22;
	ld.global.f32 	%f26, [%rd63+-4];
	mul.wide.u32 	%rd19, %r57, 4;
	add.s64 	%rd20, %rd1, %rd19;
	ld.global.f32 	%f27, [%rd20];
	fma.rn.f32 	%f28, %f26, %f27, %f25;
	ld.global.f32 	%f29, [%rd63];
	mul.wide.u32 	%rd21, %r56, 4;
	add.s64 	%rd22, %rd1, %rd21;
	ld.global.f32 	%f30, [%rd22];
	fma.rn.f32 	%f31, %f29, %f30, %f28;
	ld.global.f32 	%f32, [%rd63+4];
	mul.wide.u32 	%rd23, %r55, 4;
	add.s64 	%rd24, %rd1, %rd23;
	ld.global.f32 	%f33, [%rd24];
	fma.rn.f32 	%f34, %f32, %f33, %f31;
	ld.global.f32 	%f35, [%rd63+8];
	mul.wide.u32 	%rd25, %r54, 4;
	add.s64 	%rd26, %rd1, %rd25;
	ld.global.f32 	%f36, [%rd26];
	fma.rn.f32 	%f37, %f35, %f36, %f34;
	ld.global.f32 	%f38, [%rd63+12];
	mul.wide.u32 	%rd27, %r53, 4;
	add.s64 	%rd28, %rd1, %rd27;
	ld.global.f32 	%f39, [%rd28];
	fma.rn.f32 	%f67, %f38, %f39, %f37;
	add.s32 	%r60, %r60, 8;
	add.s32 	%r59, %r59, %r8;
	add.s32 	%r58, %r58, %r8;
	add.s32 	%r57, %r57, %r8;
	add.s32 	%r56, %r56, %r8;
	add.s32 	%r55, %r55, %r8;
	add.s32 	%r54, %r54, %r8;
	add.s32 	%r53, %r53, %r8;
	add.s64 	%rd64, %rd64, %rd29;
	add.s64 	%rd63, %rd63, 32;
	setp.ne.s32 	%p3, %r60, 0;
	@%p3 bra 	$L__BB0_3;
$L__BB0_4:
	setp.eq.s32 	%p4, %r4, 0;
	@%p4 bra 	$L__BB0_12;
	and.b32  	%r32, %r37, 3;
	setp.lt.u32 	%p5, %r4, 4;
	@%p5 bra 	$L__BB0_7;
	add.s32 	%r41, %r62, %r3;
	mul.wide.u32 	%rd30, %r41, 4;
	add.s64 	%rd31, %rd2, %rd30;
	ld.global.f32 	%f41, [%rd31];
	mad.lo.s32 	%r42, %r62, %r37, %r2;
	mul.wide.u32 	%rd32, %r42, 4;
	add.s64 	%rd33, %rd1, %rd32;
	ld.global.f32 	%f42, [%rd33];
	fma.rn.f32 	%f43, %f41, %f42, %f67;
	cvt.u64.u32 	%rd34, %r3;
	cvt.u64.u32 	%rd35, %r62;
	add.s64 	%rd36, %rd35, %rd34;
	shl.b64 	%rd37, %rd36, 2;
	add.s64 	%rd38, %rd2, %rd37;
	ld.global.f32 	%f44, [%rd38+4];
	add.s32 	%r43, %r42, %r37;
	mul.wide.u32 	%rd39, %r43, 4;
	add.s64 	%rd40, %rd1, %rd39;
	ld.global.f32 	%f45, [%rd40];
	fma.rn.f32 	%f46, %f44, %f45, %f43;
	ld.global.f32 	%f47, [%rd38+8];
	add.s32 	%r44, %r43, %r37;
	mul.wide.u32 	%rd41, %r44, 4;
	add.s64 	%rd42, %rd1, %rd41;
	ld.global.f32 	%f48, [%rd42];
	fma.rn.f32 	%f49, %f47, %f48, %f46;
	ld.global.f32 	%f50, [%rd38+12];
	add.s32 	%r45, %r44, %r37;
	mul.wide.u32 	%rd43, %r45, 4;
	add.s64 	%rd44, %rd1, %rd43;
	ld.global.f32 	%f51, [%rd44];
	fma.rn.f32 	%f67, %f50, %f51, %f49;
	add.s32 	%r62, %r62, 4;
$L__BB0_7:
	setp.eq.s32 	%p6, %r32, 0;
	@%p6 bra 	$L__BB0_12;
	setp.eq.s32 	%p7, %r32, 1;
	@%p7 bra 	$L__BB0_10;
	add.s32 	%r46, %r62, %r3;
	mul.wide.u32 	%rd45, %r46, 4;
	add.s64 	%rd46, %rd2, %rd45;
	ld.global.f32 	%f53, [%rd46];
	mad.lo.s32 	%r47, %r62, %r37, %r2;
	mul.wide.u32 	%rd47, %r47, 4;
	add.s64 	%rd48, %rd1, %rd47;
	ld.global.f32 	%f54, [%rd48];
	fma.rn.f32 	%f55, %f53, %f54, %f67;
	cvt.u64.u32 	%rd49, %r3;
	cvt.u64.u32 	%rd50, %r62;
	add.s64 	%rd51, %rd50, %rd49;
	shl.b64 	%rd52, %rd51, 2;
	add.s64 	%rd53, %rd2, %rd52;
	ld.global.f32 	%f56, [%rd53+4];
	add.s32 	%r48, %r47, %r37;
	mul.wide.u32 	%rd54, %r48, 4;
	add.s64 	%rd55, %rd1, %rd54;
	ld.global.f32 	%f57, [%rd55];
	fma.rn.f32 	%f67, %f56, %f57, %f55;
	add.s32 	%r62, %r62, 2;
$L__BB0_10:
	and.b32  	%r49, %r37, 1;
	setp.eq.b32 	%p8, %r49, 1;
	not.pred 	%p9, %p8;
	@%p9 bra 	$L__BB0_12;
	add.s32 	%r50, %r62, %r3;
	mul.wide.u32 	%rd56, %r50, 4;
	add.s64 	%rd57, %rd2, %rd56;
	ld.global.f32 	%f58, [%rd57];
	mad.lo.s32 	%r51, %r62, %r37, %r2;
	mul.wide.u32 	%rd58, %r51, 4;
	add.s64 	%rd59, %rd1, %rd58;
	ld.global.f32 	%f59, [%rd59];
	fma.rn.f32 	%f67, %f58, %f59, %f67;
$L__BB0_12:
	cvta.to.global.u64 	%rd60, %rd9;
	mad.lo.s32 	%r52, %r37, %r1, %r2;
	mul.wide.s32 	%rd61, %r52, 4;
	add.s64 	%rd62, %rd60, %rd61;
	st.global.f32 	[%rd62], %f67;
	ret;

}


// ===== COMPILED SASS (sm_100) =====

	.target	sm_100

	.elftype	@"ET_EXEC"


//--------------------- .note.nv.tkinfo           --------------------------
	.section	.note.nv.tkinfo,"",@"SHT_NOTE"
	.sectionflags	@"SHF_NOTE_NV_TKINFO"
	.tkinfo
        /*0018*/ 	.word	0x00000002
        /*0030*/ 	.string	""
        /*0030*/ 	.string	"ptxas"
        /*0030*/ 	.string	"Cuda compilation tools, release 13.0, V13.0.88"
        /*0030*/ 	.string	"Build cuda_13.0.r13.0/compiler.36424714_0"
        /*0030*/ 	.string	"-arch sm_100 -m 64 "



//--------------------- .note.nv.cuinfo           --------------------------
	.section	.note.nv.cuinfo,"",@"SHT_NOTE"
	.sectionflags	@"SHF_NOTE_NV_CUINFO"
        /*0018*/ 	.short	0x0002
        /*001a*/ 	.short	0x0064
        /*001c*/ 	.short	0x0082
	.zero		2


//--------------------- .nv.info                  --------------------------
	.section	.nv.info,"",@"SHT_CUDA_INFO"
	.align	4


	//----- nvinfo : EIATTR_REGCOUNT
	.align		4
        /*0000*/ 	.byte	0x04, 0x2f
        /*0002*/ 	.short	(.L_1 - .L_0)
	.align		4
.L_0:
        /*0004*/ 	.word	index@(_Z10matrix_mulPfPKfS1_i)
        /*0008*/ 	.word	0x00000020


	//----- nvinfo : EIATTR_FRAME_SIZE
	.align		4
.L_1:
        /*000c*/ 	.byte	0x04, 0x11
        /*000e*/ 	.short	(.L_3 - .L_2)
	.align		4
.L_2:
        /*0010*/ 	.word	index@(_Z10matrix_mulPfPKfS1_i)
        /*0014*/ 	.word	0x00000000


	//----- nvinfo : EIATTR_MIN_STACK_SIZE
	.align		4
.L_3:
        /*0018*/ 	.byte	0x04, 0x12
        /*001a*/ 	.short	(.L_5 - .L_4)
	.align		4
.L_4:
        /*001c*/ 	.word	index@(_Z10matrix_mulPfPKfS1_i)
        /*0020*/ 	.word	0x00000000
.L_5:


//--------------------- .nv.compat                --------------------------
	.section	.nv.compat,"",@"SHT_CUDA_COMPAT_INFO"
	.align	4
        /*0000*/ 	.byte	0x02, 0x09, 0x00, 0x00, 0x02, 0x02, 0x01, 0x00, 0x02, 0x05, 0x05, 0x00, 0x03, 0x07, 0x01, 0x01
        /*0010*/ 	.byte	0x02, 0x03, 0x00, 0x00, 0x02, 0x06, 0x01, 0x00, 0x04, 0x0b, 0x08, 0x00, 0x09, 0x00, 0x00, 0x00
        /*0020*/ 	.byte	0x00, 0x00, 0x00, 0x00


//--------------------- .nv.info._Z10matrix_mulPfPKfS1_i --------------------------
	.section	.nv.info._Z10matrix_mulPfPKfS1_i,"",@"SHT_CUDA_INFO"
	.sectionflags	@""
	.align	4


	//----- nvinfo : EIATTR_CUDA_API_VERSION
	.align		4
        /*0000*/ 	.byte	0x04, 0x37
        /*0002*/ 	.short	(.L_7 - .L_6)
.L_6:
        /*0004*/ 	.word	0x00000082


	//----- nvinfo : EIATTR_KPARAM_INFO
	.align		4
.L_7:
        /*0008*/ 	.byte	0x04, 0x17
        /*000a*/ 	.short	(.L_9 - .L_8)
.L_8:
        /*000c*/ 	.word	0x00000000
        /*0010*/ 	.short	0x0003
        /*0012*/ 	.short	0x0018
        /*0014*/ 	.byte	0x00, 0xf0, 0x11, 0x00


	//----- nvinfo : EIATTR_KPARAM_INFO
	.align		4
.L_9:
        /*0018*/ 	.byte	0x04, 0x17
        /*001a*/ 	.short	(.L_11 - .L_10)
.L_10:
        /*001c*/ 	.word	0x00000000
        /*0020*/ 	.short	0x0002
        /*0022*/ 	.short	0x0010
        /*0024*/ 	.byte	0x00, 0xf5, 0x21, 0x00


	//----- nvinfo : EIATTR_KPARAM_INFO
	.align		4
.L_11:
        /*0028*/ 	.byte	0x04, 0x17
        /*002a*/ 	.short	(.L_13 - .L_12)
.L_12:
        /*002c*/ 	.word	0x00000000
        /*0030*/ 	.short	0x0001
        /*0032*/ 	.short	0x0008
        /*0034*/ 	.byte	0x00, 0xf5, 0x21, 0x00


	//----- nvinfo : EIATTR_KPARAM_INFO
	.align		4
.L_13:
        /*0038*/ 	.byte	0x04, 0x17
        /*003a*/ 	.short	(.L_15 - .L_14)
.L_14:
        /*003c*/ 	.word	0x00000000
        /*0040*/ 	.short	0x0000
        /*0042*/ 	.short	0x0000
        /*0044*/ 	.byte	0x00, 0xf5, 0x21, 0x00


	//----- nvinfo : EIATTR_SPARSE_MMA_MASK
	.align		4
.L_15:
        /*0048*/ 	.byte	0x03, 0x50
        /*004a*/ 	.short	0x0000


	//----- nvinfo : EIATTR_MAXREG_COUNT
	.align		4
        /*004c*/ 	.byte	0x03, 0x1b
        /*004e*/ 	.short	0x00ff


	//----- nvinfo : EIATTR_MERCURY_ISA_VERSION
	.align		4
        /*0050*/ 	.byte	0x03, 0x5f
        /*0052*/ 	.short	0x0101


	//----- nvinfo : EIATTR_VRC_CTA_INIT_COUNT
	.align		4
        /*0054*/ 	.byte	0x02, 0x4a
	.zero		1
	.zero		1


	//----- nvinfo : EIATTR_EXIT_INSTR_OFFSETS
	.align		4
        /*0058*/ 	.byte	0x04, 0x1c
        /*005a*/ 	.short	(.L_17 - .L_16)


	//   ....[0]....
.L_16:
        /*005c*/ 	.word	0x00000980


	//----- nvinfo : EIATTR_CBANK_PARAM_SIZE
	.align		4
.L_17:
        /*0060*/ 	.byte	0x03, 0x19
        /*0062*/ 	.short	0x001c


	//----- nvinfo : EIATTR_PARAM_CBANK
	.align		4
        /*0064*/ 	.byte	0x04, 0x0a
        /*0066*/ 	.short	(.L_19 - .L_18)
	.align		4
.L_18:
        /*0068*/ 	.word	index@(.nv.constant0._Z10matrix_mulPfPKfS1_i)
        /*006c*/ 	.short	0x0380
        /*006e*/ 	.short	0x001c


	//----- nvinfo : EIATTR_SW_WAR
	.align		4
.L_19:
        /*0070*/ 	.byte	0x04, 0x36
        /*0072*/ 	.short	(.L_21 - .L_20)
.L_20:
        /*0074*/ 	.word	0x00000008
.L_21:


//--------------------- .nv.callgraph             --------------------------
	.section	.nv.callgraph,"",@"SHT_CUDA_CALLGRAPH"
	.align	4
	.sectionentsize	8
	.align		4
        /*0000*/ 	.word	0x00000000
	.align		4
        /*0004*/ 	.word	0xffffffff
	.align		4
        /*0008*/ 	.word	0x00000000
	.align		4
        /*000c*/ 	.word	0xfffffffe
	.align		4
        /*0010*/ 	.word	0x00000000
	.align		4
        /*0014*/ 	.word	0xfffffffd
	.align		4
        /*0018*/ 	.word	0x00000000
	.align		4
        /*001c*/ 	.word	0xfffffffc


//--------------------- .text._Z10matrix_mulPfPKfS1_i --------------------------
	.section	.text._Z10matrix_mulPfPKfS1_i,"ax",@progbits
	.align	128
.text._Z10matrix_mulPfPKfS1_i:
        .type           _Z10matrix_mulPfPKfS1_i,@function
        .size           _Z10matrix_mulPfPKfS1_i,(.L_x_6 - _Z10matrix_mulPfPKfS1_i)
        .other          _Z10matrix_mulPfPKfS1_i,@"STO_CUDA_ENTRY STV_DEFAULT"
_Z10matrix_mulPfPKfS1_i:
[----:B------:R-:W-:Y:S08]  /*0000*/  LDC R1, c[0x0][0x37c] ;  /* 0x0000df00ff017b82 */ /* 0x000ff00000000800 */
[----:B------:R-:W0:Y:S01]  /*0010*/  LDC R0, c[0x0][0x398] ;  /* 0x0000e600ff007b82 */ /* 0x000e220000000800 */
[----:B------:R-:W1:Y:S01]  /*0020*/  S2R R3, SR_TID.X ;  /* 0x0000000000037919 */ /* 0x000e620000002100 */
[----:B------:R-:W2:Y:S01]  /*0030*/  LDCU.64 UR4, c[0x0][0x358] ;  /* 0x00006b00ff0477ac */ /* 0x000ea20008000a00 */
[----:B------:R-:W-:Y:S01]  /*0040*/  HFMA2 R20, -RZ, RZ, 0, 0 ;  /* 0x00000000ff147431 */ /* 0x000fe200000001ff */
[----:B------:R-:W3:Y:S01]  /*0050*/  S2R R5, SR_TID.Y ;  /* 0x0000000000057919 */ /* 0x000ee20000002200 */
[----:B0-----:R-:W-:-:S13]  /*0060*/  ISETP.GE.AND P0, PT, R0, 0x1, PT ;  /* 0x000000010000780c */ /* 0x001fda0003f06270 */
[----:B-123--:R-:W-:Y:S05]  /*0070*/  @!P0 BRA `(.L_x_0) ;  /* 0x0000000800308947 */ /* 0x00efea0003800000 */
[C---:B------:R-:W-:Y:S01]  /*0080*/  ISETP.GE.U32.AND P1, PT, R0.reuse, 0x8, PT ;  /* 0x000000080000780c */ /* 0x040fe20003f26070 */
[----:B------:R-:W-:Y:S01]  /*0090*/  IMAD R6, R3, R0, RZ ;  /* 0x0000000003067224 */ /* 0x000fe200078e02ff */
[----:B------:R-:W-:Y:S02]  /*00a0*/  LOP3.LUT R4, R0, 0x7, RZ, 0xc0, !PT ;  /* 0x0000000700047812 */ /* 0x000fe400078ec0ff */
[----:B------:R-:W-:Y:S02]  /*00b0*/  MOV R20, RZ ;  /* 0x000000ff00147202 */ /* 0x000fe40000000f00 */
[----:B------:R-:W-:Y:S02]  /*00c0*/  ISETP.NE.AND P0, PT, R4, RZ, PT ;  /* 0x000000ff0400720c */ /* 0x000fe40003f05270 */
[----:B------:R-:W-:-:S05]  /*00d0*/  MOV R7, RZ ;  /* 0x000000ff00077202 */ /* 0x000fca0000000f00 */
[----:B------:R-:W-:Y:S06]  /*00e0*/  @!P1 BRA `(.L_x_1) ;  /* 0x0000000000fc9947 */ /* 0x000fec0003800000 */
[----:B------:R-:W0:Y:S01]  /*00f0*/  LDC.64 R8, c[0x0][0x388] ;  /* 0x0000e200ff087b82 */ /* 0x000e220000000a00 */
[C---:B------:R-:W-:Y:S01]  /*0100*/  LOP3.LUT R7, R0.reuse, 0x7ffffff8, RZ, 0xc0, !PT ;  /* 0x7ffffff800077812 */ /* 0x040fe200078ec0ff */
[C-C-:B------:R-:W-:Y:S01]  /*0110*/  IMAD R11, R0.reuse, 0x3, R5.reuse ;  /* 0x00000003000b7824 */ /* 0x140fe200078e0205 */
[----:B------:R-:W-:Y:S01]  /*0120*/  IADD3 R2, PT, PT, R5, R0, RZ ;  /* 0x0000000005027210 */ /* 0x000fe20007ffe0ff */
[C-C-:B------:R-:W-:Y:S01]  /*0130*/  IMAD R29, R0.reuse, 0x5, R5.reuse ;  /* 0x00000005001d7824 */ /* 0x140fe200078e0205 */
[C---:B------:R-:W-:Y:S01]  /*0140*/  SHF.L.U32 R10, R0.reuse, 0x3, RZ ;  /* 0x00000003000a7819 */ /* 0x040fe200000006ff */
[C-C-:B------:R-:W-:Y:S01]  /*0150*/  IMAD R26, R0.reuse, 0x6, R5.reuse ;  /* 0x00000006001a7824 */ /* 0x140fe200078e0205 */
[C---:B------:R-:W-:Y:S01]  /*0160*/  LEA R27, R0.reuse, R5, 0x2 ;  /* 0x00000005001b7211 */ /* 0x040fe200078e10ff */
[----:B------:R-:W1:Y:S01]  /*0170*/  LDC.64 R12, c[0x0][0x390] ;  /* 0x0000e400ff0c7b82 */ /* 0x000e620000000a00 */
[----:B------:R-:W-:Y:S01]  /*0180*/  IMAD R28, R0, 0x7, R5 ;  /* 0x00000007001c7824 */ /* 0x000fe200078e0205 */
[----:B------:R-:W-:Y:S01]  /*0190*/  MOV R20, RZ ;  /* 0x000000ff00147202 */ /* 0x000fe20000000f00 */
[----:B0-----:R-:W-:-:S03]  /*01a0*/  IMAD.WIDE.U32 R8, R6, 0x4, R8 ;  /* 0x0000000406087825 */ /* 0x001fc600078e0008 */
[----:B------:R-:W-:Y:S01]  /*01b0*/  IADD3 R19, P1, PT, R8, 0x10, RZ ;  /* 0x0000001008137810 */ /* 0x000fe20007f3e0ff */
[----:B------:R-:W-:Y:S02]  /*01c0*/  IMAD.MOV R8, RZ, RZ, -R7 ;  /* 0x000000ffff087224 */ /* 0x000fe400078e0a07 */
[----:B-1----:R-:W-:Y:S01]  /*01d0*/  IMAD.WIDE.U32 R16, R5, 0x4, R12 ;  /* 0x0000000405107825 */ /* 0x002fe200078e000c */
[----:B------:R-:W-:Y:S02]  /*01e0*/  IADD3.X R22, PT, PT, RZ, R9, RZ, P1, !PT ;  /* 0x00000009ff167210 */ /* 0x000fe40000ffe4ff */
[----:B------:R-:W-:-:S07]  /*01f0*/  LEA R9, R0, R5, 0x1 ;  /* 0x0000000500097211 */ /* 0x000fce00078e08ff */
.L_x_2:
[----:B------:R-:W-:Y:S02]  /*0200*/  MOV R14, R19 ;  /* 0x00000013000e7202 */ /* 0x000fe40000000f00 */
[----:B------:R-:W-:Y:S01]  /*0210*/  MOV R15, R22 ;  /* 0x00000016000f7202 */ /* 0x000fe20000000f00 */
[--C-:B------:R-:W-:Y:S01]  /*0220*/  IMAD.WIDE.U32 R18, R2, 0x4, R12.reuse ;  /* 0x0000000402127825 */ /* 0x100fe200078e000c */
[----:B------:R-:W2:Y:S04]  /*0230*/  LDG.E R22, desc[UR4][R16.64] ;  /* 0x0000000410167981 */ /* 0x000ea8000c1e1900 */
[----:B------:R-:W2:Y:S04]  /*0240*/  LDG.E R21, desc[UR4][R14.64+-0x10] ;  /* 0xfffff0040e157981 */ /* 0x000ea8000c1e1900 */
[----:B------:R-:W3:Y:S04]  /*0250*/  LDG.E R18, desc[UR4][R18.64] ;  /* 0x0000000412127981 */ /* 0x000ee8000c1e1900 */
[----:B------:R-:W3:Y:S01]  /*0260*/  LDG.E R23, desc[UR4][R14.64+-0xc] ;  /* 0xfffff4040e177981 */ /* 0x000ee2000c1e1900 */
[----:B------:R-:W-:-:S06]  /*0270*/  IMAD.WIDE.U32 R24, R9, 0x4, R12 ;  /* 0x0000000409187825 */ /* 0x000fcc00078e000c */
[----:B------:R-:W4:Y:S04]  /*0280*/  LDG.E R24, desc[UR4][R24.64] ;  /* 0x0000000418187981 */ /* 0x000f28000c1e1900 */
[----:B------:R-:W5:Y:S01]  /*0290*/  LDG.E R25, desc[UR4][R14.64+0x4] ;  /* 0x000004040e197981 */ /* 0x000f62000c1e1900 */
[----:B--2---:R-:W-:-:S03]  /*02a0*/  FFMA R20, R21, R22, R20 ;  /* 0x0000001615147223 */ /* 0x004fc60000000014 */
[----:B------:R-:W4:Y:S01]  /*02b0*/  LDG.E R21, desc[UR4][R14.64+-0x8] ;  /* 0xfffff8040e157981 */ /* 0x000f22000c1e1900 */
[----:B---3--:R-:W-:Y:S01]  /*02c0*/  FFMA R20, R23, R18, R20 ;  /* 0x0000001217147223 */ /* 0x008fe20000000014 */
[----:B------:R-:W-:-:S06]  /*02d0*/  IMAD.WIDE.U32 R22, R11, 0x4, R12 ;  /* 0x000000040b167825 */ /* 0x000fcc00078e000c */
[----:B------:R-:W2:Y:S04]  /*02e0*/  LDG.E R22, desc[UR4][R22.64] ;  /* 0x0000000416167981 */ /* 0x000ea8000c1e1900 */
[----:B------:R-:W2:Y:S01]  /*02f0*/  LDG.E R23, desc[UR4][R14.64+-0x4] ;  /* 0xfffffc040e177981 */ /* 0x000ea2000c1e1900 */
[----:B------:R-:W-:-:S06]  /*0300*/  IMAD.WIDE.U32 R18, R27, 0x4, R12 ;  /* 0x000000041b127825 */ /* 0x000fcc00078e000c */
[----:B------:R-:W3:Y:S04]  /*0310*/  LDG.E R18, desc[UR4][R18.64] ;  /* 0x0000000412127981 */ /* 0x000ee8000c1e1900 */
[----:B------:R-:W3:Y:S01]  /*0320*/  LDG.E R19, desc[UR4][R14.64] ;  /* 0x000000040e137981 */ /* 0x000ee2000c1e1900 */
[----:B----4-:R-:W-:-:S04]  /*0330*/  FFMA R20, R21, R24, R20 ;  /* 0x0000001815147223 */ /* 0x010fc80000000014 */
[----:B--2---:R-:W-:Y:S01]  /*0340*/  FFMA R22, R23, R22, R20 ;  /* 0x0000001617167223 */ /* 0x004fe20000000014 */
[----:B------:R-:W-:-:S06]  /*0350*/  IMAD.WIDE.U32 R20, R29, 0x4, R12 ;  /* 0x000000041d147825 */ /* 0x000fcc00078e000c */
[----:B------:R-:W5:Y:S01]  /*0360*/  LDG.E R20, desc[UR4][R20.64] ;  /* 0x0000000414147981 */ /* 0x000f62000c1e1900 */
[----:B---3--:R-:W-:Y:S01]  /*0370*/  FFMA R24, R19, R18, R22 ;  /* 0x0000001213187223 */ /* 0x008fe20000000016 */
[----:B------:R-:W-:Y:S02]  /*0380*/  IMAD.WIDE.U32 R22, R26, 0x4, R12 ;  /* 0x000000041a167825 */ /* 0x000fe400078e000c */
[----:B------:R-:W2:Y:S04]  /*0390*/  LDG.E R19, desc[UR4][R14.64+0x8] ;  /* 0x000008040e137981 */ /* 0x000ea8000c1e1900 */
[----:B------:R-:W3:Y:S04]  /*03a0*/  LDG.E R21, desc[UR4][R14.64+0xc] ;  /* 0x00000c040e157981 */ /* 0x000ee8000c1e1900 */
[----:B------:R-:W2:Y:S01]  /*03b0*/  LDG.E R22, desc[UR4][R22.64] ;  /* 0x0000000416167981 */ /* 0x000ea2000c1e1900 */
[----:B-----5:R-:W-:Y:S01]  /*03c0*/  FFMA R18, R25, R20, R24 ;  /* 0x0000001419127223 */ /* 0x020fe20000000018 */
[----:B------:R-:W-:-:S06]  /*03d0*/  IMAD.WIDE.U32 R24, R28, 0x4, R12 ;  /* 0x000000041c187825 */ /* 0x000fcc00078e000c */
[----:B------:R-:W3:Y:S01]  /*03e0*/  LDG.E R24, desc[UR4][R24.64] ;  /* 0x0000000418187981 */ /* 0x000ee2000c1e1900 */
[----:B------:R-:W-:Y:S01]  /*03f0*/  IADD3 R8, PT, PT, R8, 0x8, RZ ;  /* 0x0000000808087810 */ /* 0x000fe20007ffe0ff */
[----:B--2---:R-:W-:Y:S01]  /*0400*/  FFMA R18, R19, R22, R18 ;  /* 0x0000001613127223 */ /* 0x004fe20000000012 */
[----:B------:R-:W-:-:S04]  /*0410*/  IADD3 R19, P1, PT, R14, 0x20, RZ ;  /* 0x000000200e137810 */ /* 0x000fc80007f3e0ff */
[----:B------:R-:W-:Y:S02]  /*0420*/  IADD3.X R22, PT, PT, RZ, R15, RZ, P1, !PT ;  /* 0x0000000fff167210 */ /* 0x000fe40000ffe4ff */
[----:B------:R-:W-:Y:S01]  /*0430*/  ISETP.NE.AND P1, PT, R8, RZ, PT ;  /* 0x000000ff0800720c */ /* 0x000fe20003f25270 */
[C---:B------:R-:W-:Y:S01]  /*0440*/  IMAD.IADD R11, R10.reuse, 0x1, R11 ;  /* 0x000000010a0b7824 */ /* 0x040fe200078e020b */
[C---:B------:R-:W-:Y:S01]  /*0450*/  IADD3 R2, PT, PT, R10.reuse, R2, RZ ;  /* 0x000000020a027210 */ /* 0x040fe20007ffe0ff */
[C---:B------:R-:W-:Y:S01]  /*0460*/  IMAD.WIDE.U32 R16, R10.reuse, 0x4, R16 ;  /* 0x000000040a107825 */ /* 0x040fe200078e0010 */
[C---:B------:R-:W-:Y:S02]  /*0470*/  IADD3 R9, PT, PT, R10.reuse, R9, RZ ;  /* 0x000000090a097210 */ /* 0x040fe40007ffe0ff */
[C---:B------:R-:W-:Y:S02]  /*0480*/  IADD3 R27, PT, PT, R10.reuse, R27, RZ ;  /* 0x0000001b0a1b7210 */ /* 0x040fe40007ffe0ff */
[----:B------:R-:W-:-:S02]  /*0490*/  IADD3 R29, PT, PT, R10, R29, RZ ;  /* 0x0000001d0a1d7210 */ /* 0x000fc40007ffe0ff */
[C---:B------:R-:W-:Y:S02]  /*04a0*/  IADD3 R26, PT, PT, R10.reuse, R26, RZ ;  /* 0x0000001a0a1a7210 */ /* 0x040fe40007ffe0ff */
[----:B------:R-:W-:Y:S01]  /*04b0*/  IADD3 R28, PT, PT, R10, R28, RZ ;  /* 0x0000001c0a1c7210 */ /* 0x000fe20007ffe0ff */
[----:B---3--:R-:W-:Y:S01]  /*04c0*/  FFMA R20, R21, R24, R18 ;  /* 0x0000001815147223 */ /* 0x008fe20000000012 */
[----:B------:R-:W-:Y:S06]  /*04d0*/  @P1 BRA `(.L_x_2) ;  /* 0xfffffffc00481947 */ /* 0x000fec000383ffff */
.L_x_1:
[----:B------:R-:W-:Y:S05]  /*04e0*/  @!P0 BRA `(.L_x_0) ;  /* 0x0000000400148947 */ /* 0x000fea0003800000 */
[----:B------:R-:W-:Y:S02]  /*04f0*/  ISETP.GE.U32.AND P1, PT, R4, 0x4, PT ;  /* 0x000000040400780c */ /* 0x000fe40003f26070 */
[----:B------:R-:W-:-:S04]  /*0500*/  LOP3.LUT R2, R0, 0x3, RZ, 0xc0, !PT ;  /* 0x0000000300027812 */ /* 0x000fc800078ec0ff */
[----:B------:R-:W-:-:S07]  /*0510*/  ISETP.NE.AND P0, PT, R2, RZ, PT ;  /* 0x000000ff0200720c */ /* 0x000fce0003f05270 */
[----:B------:R-:W-:Y:S06]  /*0520*/  @!P1 BRA `(.L_x_3) ;  /* 0x0000000000789947 */ /* 0x000fec0003800000 */
[----:B------:R-:W0:Y:S01]  /*0530*/  LDC.64 R16, c[0x0][0x388] ;  /* 0x0000e200ff107b82 */ /* 0x000e220000000a00 */
[----:B------:R-:W1:Y:S01]  /*0540*/  LDCU.64 UR6, c[0x0][0x388] ;  /* 0x00007100ff0677ac */ /* 0x000e620008000a00 */
[-C--:B------:R-:W-:Y:S01]  /*0550*/  IMAD R15, R7, R0.reuse, R5 ;  /* 0x00000000070f7224 */ /* 0x080fe200078e0205 */
[CC--:B------:R-:W-:Y:S02]  /*0560*/  IADD3 R11, PT, PT, R6.reuse, R7.reuse, RZ ;  /* 0x00000007060b7210 */ /* 0x0c0fe40007ffe0ff */
[----:B------:R-:W-:Y:S02]  /*0570*/  IADD3 R4, P1, PT, R6, R7, RZ ;  /* 0x0000000706047210 */ /* 0x000fe40007f3e0ff */
[----:B------:R-:W-:Y:S01]  /*0580*/  IADD3 R19, PT, PT, R15, R0, RZ ;  /* 0x000000000f137210 */ /* 0x000fe20007ffe0ff */
[----:B------:R-:W2:Y:S04]  /*0590*/  LDC.64 R8, c[0x0][0x390] ;  /* 0x0000e400ff087b82 */ /* 0x000ea80000000a00 */
[----:B------:R-:W-:-:S02]  /*05a0*/  IMAD.IADD R21, R19, 0x1, R0 ;  /* 0x0000000113157824 */ /* 0x000fc400078e0200 */
[----:B0-----:R-:W-:Y:S01]  /*05b0*/  IMAD.WIDE.U32 R16, R11, 0x4, R16 ;  /* 0x000000040b107825 */ /* 0x001fe200078e0010 */
[----:B------:R-:W-:Y:S02]  /*05c0*/  IADD3.X R11, PT, PT, RZ, RZ, RZ, P1, !PT ;  /* 0x000000ffff0b7210 */ /* 0x000fe40000ffe4ff */
[----:B-1----:R-:W-:-:S03]  /*05d0*/  LEA R10, P1, R4, UR6, 0x2 ;  /* 0x00000006040a7c11 */ /* 0x002fc6000f8210ff */
[----:B------:R-:W3:Y:S01]  /*05e0*/  LDG.E R17, desc[UR4][R16.64] ;  /* 0x0000000410117981 */ /* 0x000ee2000c1e1900 */
[----:B------:R-:W-:Y:S01]  /*05f0*/  LEA.HI.X R11, R4, UR7, R11, 0x2, P1 ;  /* 0x00000007040b7c11 */ /* 0x000fe200088f140b */
[----:B--2---:R-:W-:-:S04]  /*0600*/  IMAD.WIDE.U32 R14, R15, 0x4, R8 ;  /* 0x000000040f0e7825 */ /* 0x004fc800078e0008 */
[--C-:B------:R-:W-:Y:S01]  /*0610*/  IMAD.WIDE.U32 R12, R19, 0x4, R8.reuse ;  /* 0x00000004130c7825 */ /* 0x100fe200078e0008 */
[----:B------:R-:W2:Y:S03]  /*0620*/  LDG.E R4, desc[UR4][R10.64+0x4] ;  /* 0x000004040a047981 */ /* 0x000ea6000c1e1900 */
[C---:B------:R-:W-:Y:S01]  /*0630*/  IMAD.WIDE.U32 R18, R21.reuse, 0x4, R8 ;  /* 0x0000000415127825 */ /* 0x040fe200078e0008 */
[----:B------:R-:W3:Y:S01]  /*0640*/  LDG.E R14, desc[UR4][R14.64] ;  /* 0x000000040e0e7981 */ /* 0x000ee2000c1e1900 */
[----:B------:R-:W-:-:S03]  /*0650*/  IADD3 R21, PT, PT, R21, R0, RZ ;  /* 0x0000000015157210 */ /* 0x000fc60007ffe0ff */
[----:B------:R-:W2:Y:S02]  /*0660*/  LDG.E R12, desc[UR4][R12.64] ;  /* 0x000000040c0c7981 */ /* 0x000ea4000c1e1900 */
[----:B------:R-:W-:Y:S02]  /*0670*/  IMAD.WIDE.U32 R8, R21, 0x4, R8 ;  /* 0x0000000415087825 */ /* 0x000fe400078e0008 */
[----:B------:R-:W4:Y:S04]  /*0680*/  LDG.E R18, desc[UR4][R18.64] ;  /* 0x0000000412127981 */ /* 0x000f28000c1e1900 */
[----:B------:R-:W4:Y:S04]  /*0690*/  LDG.E R21, desc[UR4][R10.64+0x8] ;  /* 0x000008040a157981 */ /* 0x000f28000c1e1900 */
[----:B------:R-:W5:Y:S04]  /*06a0*/  LDG.E R23, desc[UR4][R10.64+0xc] ;  /* 0x00000c040a177981 */ /* 0x000f68000c1e1900 */
[----:B------:R-:W5:Y:S01]  /*06b0*/  LDG.E R8, desc[UR4][R8.64] ;  /* 0x0000000408087981 */ /* 0x000f62000c1e1900 */
[----:B------:R-:W-:Y:S01]  /*06c0*/  IADD3 R7, PT, PT, R7, 0x4, RZ ;  /* 0x0000000407077810 */ /* 0x000fe20007ffe0ff */
[----:B---3--:R-:W-:-:S04]  /*06d0*/  FFMA R17, R17, R14, R20 ;  /* 0x0000000e11117223 */ /* 0x008fc80000000014 */
[----:B--2---:R-:W-:-:S04]  /*06e0*/  FFMA R4, R4, R12, R17 ;  /* 0x0000000c04047223 */ /* 0x004fc80000000011 */
[----:B----4-:R-:W-:-:S04]  /*06f0*/  FFMA R4, R21, R18, R4 ;  /* 0x0000001215047223 */ /* 0x010fc80000000004 */
[----:B-----5:R-:W-:-:S07]  /*0700*/  FFMA R20, R23, R8, R4 ;  /* 0x0000000817147223 */ /* 0x020fce0000000004 */
.L_x_3:
[----:B------:R-:W-:Y:S05]  /*0710*/  @!P0 BRA `(.L_x_0) ;  /* 0x0000000000888947 */ /* 0x000fea0003800000 */
[----:B------:R-:W-:Y:S02]  /*0720*/  ISETP.NE.AND P1, PT, R2, 0x1, PT ;  /* 0x000000010200780c */ /* 0x000fe40003f25270 */
[----:B------:R-:W-:-:S04]  /*0730*/  LOP3.LUT R4, R0, 0x1, RZ, 0xc0, !PT ;  /* 0x0000000100047812 */ /* 0x000fc800078ec0ff */
[----:B------:R-:W-:-:S07]  /*0740*/  ISETP.NE.U32.AND P0, PT, R4, 0x1, PT ;  /* 0x000000010400780c */ /* 0x000fce0003f05070 */
[----:B------:R-:W-:Y:S06]  /*0750*/  @!P1 BRA `(.L_x_4) ;  /* 0x0000000000509947 */ /* 0x000fec0003800000 */
[----:B------:R-:W0:Y:S01]  /*0760*/  LDC.64 R10, c[0x0][0x388] ;  /* 0x0000e200ff0a7b82 */ /* 0x000e220000000a00 */
[----:B------:R-:W1:Y:S01]  /*0770*/  LDCU.64 UR6, c[0x0][0x388] ;  /* 0x00007100ff0677ac */ /* 0x000e620008000a00 */
[CC--:B------:R-:W-:Y:S01]  /*0780*/  IADD3 R15, PT, PT, R6.reuse, R7.reuse, RZ ;  /* 0x00000007060f7210 */ /* 0x0c0fe20007ffe0ff */
[----:B------:R-:W-:Y:S01]  /*0790*/  IMAD R13, R7, R0, R5 ;  /* 0x00000000070d7224 */ /* 0x000fe200078e0205 */
[----:B------:R-:W-:-:S04]  /*07a0*/  IADD3 R2, P1, PT, R6, R7, RZ ;  /* 0x0000000706027210 */ /* 0x000fc80007f3e0ff */
[----:B------:R-:W2:Y:S01]  /*07b0*/  LDC.64 R8, c[0x0][0x390] ;  /* 0x0000e400ff087b82 */ /* 0x000ea20000000a00 */
[----:B------:R-:W-:Y:S01]  /*07c0*/  IADD3 R17, PT, PT, R13, R0, RZ ;  /* 0x000000000d117210 */ /* 0x000fe20007ffe0ff */
[----:B0-----:R-:W-:Y:S01]  /*07d0*/  IMAD.WIDE.U32 R14, R15, 0x4, R10 ;  /* 0x000000040f0e7825 */ /* 0x001fe200078e000a */
[----:B------:R-:W-:Y:S02]  /*07e0*/  IADD3.X R11, PT, PT, RZ, RZ, RZ, P1, !PT ;  /* 0x000000ffff0b7210 */ /* 0x000fe40000ffe4ff */
[----:B-1----:R-:W-:-:S03]  /*07f0*/  LEA R10, P1, R2, UR6, 0x2 ;  /* 0x00000006020a7c11 */ /* 0x002fc6000f8210ff */
[----:B------:R-:W3:Y:S01]  /*0800*/  LDG.E R15, desc[UR4][R14.64] ;  /* 0x000000040e0f7981 */ /* 0x000ee2000c1e1900 */
[----:B------:R-:W-:Y:S01]  /*0810*/  LEA.HI.X R11, R2, UR7, R11, 0x2, P1 ;  /* 0x00000007020b7c11 */ /* 0x000fe200088f140b */
[----:B--2---:R-:W-:-:S04]  /*0820*/  IMAD.WIDE.U32 R12, R13, 0x4, R8 ;  /* 0x000000040d0c7825 */ /* 0x004fc800078e0008 */
[----:B------:R-:W-:Y:S01]  /*0830*/  IMAD.WIDE.U32 R8, R17, 0x4, R8 ;  /* 0x0000000411087825 */ /* 0x000fe200078e0008 */
[----:B------:R-:W2:Y:S04]  /*0840*/  LDG.E R11, desc[UR4][R10.64+0x4] ;  /* 0x000004040a0b7981 */ /* 0x000ea8000c1e1900 */
[----:B------:R-:W3:Y:S04]  /*0850*/  LDG.E R12, desc[UR4][R12.64] ;  /* 0x000000040c0c7981 */ /* 0x000ee8000c1e1900 */
[----:B------:R-:W2:Y:S01]  /*0860*/  LDG.E R8, desc[UR4][R8.64] ;  /* 0x0000000408087981 */ /* 0x000ea2000c1e1900 */
[----:B------:R-:W-:Y:S01]  /*0870*/  IADD3 R7, PT, PT, R7, 0x2, RZ ;  /* 0x0000000207077810 */ /* 0x000fe20007ffe0ff */
[----:B---3--:R-:W-:-:S04]  /*0880*/  FFMA R20, R15, R12, R20 ;  /* 0x0000000c0f147223 */ /* 0x008fc80000000014 */
[----:B--2---:R-:W-:-:S07]  /*0890*/  FFMA R20, R11, R8, R20 ;  /* 0x000000080b147223 */ /* 0x004fce0000000014 */
.L_x_4:
[----:B------:R-:W-:Y:S05]  /*08a0*/  @P0 BRA `(.L_x_0) ;  /* 0x0000000000240947 */ /* 0x000fea0003800000 */
[----:B------:R-:W0:Y:S01]  /*08b0*/  LDC.64 R8, c[0x0][0x388] ;  /* 0x0000e200ff087b82 */ /* 0x000e220000000a00 */
[----:B------:R-:W-:Y:S01]  /*08c0*/  IADD3 R13, PT, PT, R6, R7, RZ ;  /* 0x00000007060d7210 */ /* 0x000fe20007ffe0ff */
[----:B------:R-:W-:-:S06]  /*08d0*/  IMAD R15, R7, R0, R5 ;  /* 0x00000000070f7224 */ /* 0x000fcc00078e0205 */
[----:B------:R-:W1:Y:S01]  /*08e0*/  LDC.64 R10, c[0x0][0x390] ;  /* 0x0000e400ff0a7b82 */ /* 0x000e620000000a00 */
[----:B0-----:R-:W-:-:S06]  /*08f0*/  IMAD.WIDE.U32 R6, R13, 0x4, R8 ;  /* 0x000000040d067825 */ /* 0x001fcc00078e0008 */
[----:B------:R-:W2:Y:S01]  /*0900*/  LDG.E R7, desc[UR4][R6.64] ;  /* 0x0000000406077981 */ /* 0x000ea2000c1e1900 */
[----:B-1----:R-:W-:-:S06]  /*0910*/  IMAD.WIDE.U32 R8, R15, 0x4, R10 ;  /* 0x000000040f087825 */ /* 0x002fcc00078e000a */
[----:B------:R-:W2:Y:S02]  /*0920*/  LDG.E R8, desc[UR4][R8.64] ;  /* 0x0000000408087981 */ /* 0x000ea4000c1e1900 */
[----:B--2---:R-:W-:-:S07]  /*0930*/  FFMA R20, R7, R8, R20 ;  /* 0x0000000807147223 */ /* 0x004fce0000000014 */
.L_x_0:
[----:B------:R-:W0:Y:S01]  /*0940*/  LDC.64 R6, c[0x0][0x380] ;  /* 0x0000e000ff067b82 */ /* 0x000e220000000a00 */
[----:B------:R-:W-:-:S04]  /*0950*/  IMAD R3, R3, R0, R5 ;  /* 0x0000000003037224 */ /* 0x000fc800078e0205 */
[----:B0-----:R-:W-:-:S05]  /*0960*/  IMAD.WIDE R2, R3, 0x4, R6 ;  /* 0x0000000403027825 */ /* 0x001fca00078e0206 */
[----:B------:R-:W-:Y:S01]  /*0970*/  STG.E desc[UR4][R2.64], R20 ;  /* 0x0000001402007986 */ /* 0x000fe2000c101904 */
[----:B------:R-:W-:Y:S05]  /*0980*/  EXIT ;  /* 0x000000000000794d */ /* 0x000fea0003800000 */
.L_x_5:
[----:B------:R-:W-:-:S00]  /*0990*/  BRA `(.L_x_5) ;  /* 0xfffffffc00fc7947 */ /* 0x000fc0000383ffff */
[----:B------:R-:W-:-:S00]  /*09a0*/  NOP ;  /* 0x0000000000007918 */ /* 0x000fc00000000000 */
        /* <DEDUP_REMOVED lines=13> */
.L_x_6:


//--------------------- .nv.shared.reserved.0     --------------------------
	.section	.nv.shared.reserved.0,"aw",@nobits
	.weak		__nv_reservedSMEM_offset_0_alias
	.size		__nv_reservedSMEM_offset_0_alias, 0, 64
	.other		__nv_reservedSMEM_offset_0_alias,@"STO_CUDA_RESERVED_SHARED STV_DEFAULT"
__nv_reservedSMEM_offset_0_alias:
	.zero		0
	.zero		64


//--------------------- .nv.constant0._Z10matrix_mulPfPKfS1_i --------------------------
	.section	.nv.constant0._Z10matrix_mulPfPKfS1_i,"a",@progbits
	.sectionflags	@""
	.align	4
.nv.constant0._Z10matrix_mulPfPKfS1_i:
	.zero		924


//--------------------- SYMBOLS --------------------------

	.type		.nv.reservedSmem.offset0,@object
	.size		.nv.reservedSmem.offset0,0x4
